	.headerflags	@"EF_CUDA_TEXMODE_UNIFIED EF_CUDA_64BIT_ADDRESS EF_CUDA_ACCELERATORS EF_CUDA_SM90 EF_CUDA_VIRTUAL_SM(EF_CUDA_SM90)"
	.elftype	@"ET_EXEC"


//--------------------- .nv.info                  --------------------------
	.section	.nv.info,"",@"SHT_CUDA_INFO"
	.align	4


	//----- nvinfo : EIATTR_REGCOUNT
	.align		4
        /*0000*/ 	.byte	0x04, 0x2f
        /*0002*/ 	.short	(.L_1 - .L_0)
	.align		4
.L_0:
        /*0004*/ 	.word	index@(triton_per_fused_div_mse_loss_16)
        /*0008*/ 	.word	0x0000000c


	//----- nvinfo : EIATTR_MIN_STACK_SIZE
	.align		4
.L_1:
        /*000c*/ 	.byte	0x04, 0x12
        /*000e*/ 	.short	(.L_3 - .L_2)
	.align		4
.L_2:
        /*0010*/ 	.word	index@(triton_per_fused_div_mse_loss_16)
        /*0014*/ 	.word	0x00000000


	//----- nvinfo : EIATTR_FRAME_SIZE
	.align		4
.L_3:
        /*0018*/ 	.byte	0x04, 0x11
        /*001a*/ 	.short	(.L_5 - .L_4)
	.align		4
.L_4:
        /*001c*/ 	.word	index@(triton_per_fused_div_mse_loss_16)
        /*0020*/ 	.word	0x00000000


	//----- nvinfo : EIATTR_MIN_STACK_SIZE
	.align		4
.L_5:
        /*0024*/ 	.byte	0x04, 0x12
        /*0026*/ 	.short	(.L_7 - .L_6)
	.align		4
.L_6:
        /*0028*/ 	.word	index@(triton_per_fused_div_mse_loss_16)
        /*002c*/ 	.word	0x00000000
.L_7:


//--------------------- .nv.info.triton_per_fused_div_mse_loss_16 --------------------------
	.section	.nv.info.triton_per_fused_div_mse_loss_16,"",@"SHT_CUDA_INFO"
	.sectionflags	@""
	.align	4


	//----- nvinfo : EIATTR_CUDA_API_VERSION
	.align		4
        /*0000*/ 	.byte	0x04, 0x37
        /*0002*/ 	.short	(.L_9 - .L_8)
.L_8:
        /*0004*/ 	.word	0x0000007c


	//----- nvinfo : EIATTR_KPARAM_INFO
	.align		4
.L_9:
        /*0008*/ 	.byte	0x04, 0x17
        /*000a*/ 	.short	(.L_11 - .L_10)
.L_10:
        /*000c*/ 	.word	0x00000000
        /*0010*/ 	.short	0x0002
        /*0012*/ 	.short	0x0010
        /*0014*/ 	.byte	0x00, 0xf0, 0x11, 0x00


	//----- nvinfo : EIATTR_KPARAM_INFO
	.align		4
.L_11:
        /*0018*/ 	.byte	0x04, 0x17
        /*001a*/ 	.short	(.L_13 - .L_12)
.L_12:
        /*001c*/ 	.word	0x00000000
        /*0020*/ 	.short	0x0001
        /*0022*/ 	.short	0x0008
        /*0024*/ 	.byte	0x00, 0xf4, 0x21, 0x00


	//----- nvinfo : EIATTR_KPARAM_INFO
	.align		4
.L_13:
        /*0028*/ 	.byte	0x04, 0x17
        /*002a*/ 	.short	(.L_15 - .L_14)
.L_14:
        /*002c*/ 	.word	0x00000000
        /*0030*/ 	.short	0x0000
        /*0032*/ 	.short	0x0000
        /*0034*/ 	.byte	0x00, 0xf4, 0x21, 0x00


	//----- nvinfo : EIATTR_SPARSE_MMA_MASK
	.align		4
.L_15:
        /*0038*/ 	.byte	0x03, 0x50
        /*003a*/ 	.short	0x0000


	//----- nvinfo : EIATTR_MAXREG_COUNT
	.align		4
        /*003c*/ 	.byte	0x03, 0x1b
        /*003e*/ 	.short	0x00ff


	//----- nvinfo : EIATTR_COOP_GROUP_MASK_REGIDS
	.align		4
        /*0040*/ 	.byte	0x04, 0x29
        /*0042*/ 	.short	(.L_17 - .L_16)


	//   ....[0]....
.L_16:
        /*0044*/ 	.word	0xffffffff


	//   ....[1]....
        /*0048*/ 	.word	0xffffffff


	//   ....[2]....
        /*004c*/ 	.word	0xffffffff


	//   ....[3]....
        /*0050*/ 	.word	0xffffffff


	//   ....[4]....
        /*0054*/ 	.word	0xffffffff


	//----- nvinfo : EIATTR_COOP_GROUP_INSTR_OFFSETS
	.align		4
.L_17:
        /*0058*/ 	.byte	0x04, 0x28
        /*005a*/ 	.short	(.L_19 - .L_18)


	//   ....[0]....
.L_18:
        /*005c*/ 	.word	0x00000080


	//   ....[1]....
        /*0060*/ 	.word	0x000000a0


	//   ....[2]....
        /*0064*/ 	.word	0x000000c0


	//   ....[3]....
        /*0068*/ 	.word	0x000000e0


	//   ....[4]....
        /*006c*/ 	.word	0x00000100


	//----- nvinfo : EIATTR_EXIT_INSTR_OFFSETS
	.align		4
.L_19:
        /*0070*/ 	.byte	0x04, 0x1c
        /*0072*/ 	.short	(.L_21 - .L_20)


	//   ....[0]....
.L_20:
        /*0074*/ 	.word	0x00000110


	//   ....[1]....
        /*0078*/ 	.word	0x00000150


	//----- nvinfo : EIATTR_REQNTID
	.align		4
.L_21:
        /*007c*/ 	.byte	0x04, 0x10
        /*007e*/ 	.short	(.L_23 - .L_22)
.L_22:
        /*0080*/ 	.word	0x00000040
        /*0084*/ 	.word	0x00000001
        /*0088*/ 	.word	0x00000001


	//----- nvinfo : EIATTR_CBANK_PARAM_SIZE
	.align		4
.L_23:
        /*008c*/ 	.byte	0x03, 0x19
        /*008e*/ 	.short	0x0014


	//----- nvinfo : EIATTR_PARAM_CBANK
	.align		4
        /*0090*/ 	.byte	0x04, 0x0a
        /*0092*/ 	.short	(.L_25 - .L_24)
	.align		4
.L_24:
        /*0094*/ 	.word	index@(.nv.constant0.triton_per_fused_div_mse_loss_16)
        /*0098*/ 	.short	0x0210
        /*009a*/ 	.short	0x0014


	//----- nvinfo : EIATTR_SW_WAR
	.align		4
.L_25:
        /*009c*/ 	.byte	0x04, 0x36
        /*009e*/ 	.short	(.L_27 - .L_26)
.L_26:
        /*00a0*/ 	.word	0x00000008
.L_27:


//--------------------- .nv.callgraph             --------------------------
	.section	.nv.callgraph,"",@"SHT_CUDA_CALLGRAPH"
	.align	4
	.sectionentsize	8
	.align		4
        /*0000*/ 	.word	0x00000000
	.align		4
        /*0004*/ 	.word	0xffffffff
	.align		4
        /*0008*/ 	.word	0x00000000
	.align		4
        /*000c*/ 	.word	0xfffffffe
	.align		4
        /*0010*/ 	.word	0x00000000
	.align		4
        /*0014*/ 	.word	0xfffffffd
	.align		4
        /*0018*/ 	.word	0x00000000
	.align		4
        /*001c*/ 	.word	0xfffffffc


//--------------------- .text.triton_per_fused_div_mse_loss_16 --------------------------
	.section	.text.triton_per_fused_div_mse_loss_16,"ax",@progbits
	.align	128
        .global         triton_per_fused_div_mse_loss_16
        .type           triton_per_fused_div_mse_loss_16,@function
        .size           triton_per_fused_div_mse_loss_16,(.L_x_1 - triton_per_fused_div_mse_loss_16)
        .other          triton_per_fused_div_mse_loss_16,@"STO_CUDA_ENTRY STV_DEFAULT"
triton_per_fused_div_mse_loss_16:
.text.triton_per_fused_div_mse_loss_16:
[----:B------:R-:W0:Y:S02]  /*0000*/  LDC R1, c[0x0][0x28] ;  /* 0x00000a00ff017b82 */ /* 0x000e240000000800 */
[----:B------:R-:W1:Y:S01]  /*0010*/  S2R R6, SR_TID.X ;  /* 0x0000000000067919 */ /* 0x000e620000002100 */
[----:B------:R-:W2:Y:S01]  /*0020*/  LDC.64 R2, c[0x0][0x210] ;  /* 0x00008400ff027b82 */ /* 0x000ea20000000a00 */
[----:B------:R-:W-:Y:S01]  /*0030*/  ULDC.64 UR4, c[0x0][0x208] ;  /* 0x0000820000047ab9 */ /* 0x000fe20000000a00 */
[----:B-1----:R-:W-:-:S05]  /*0040*/  LOP3.LUT R5, R6, 0x1f, RZ, 0xc0, !PT ;  /* 0x0000001f06057812 */ /* 0x002fca00078ec0ff */
[----:B--2---:R-:W-:-:S06]  /*0050*/  IMAD.WIDE.U32 R2, R5, 0x4, R2 ;  /* 0x0000000405027825 */ /* 0x004fcc00078e0002 */
[----:B------:R-:W2:Y:S01]  /*0060*/  LDG.E R2, desc[UR4][R2.64] ;  /* 0x0000000402027981 */ /* 0x000ea2000c1e1900 */
[----:B------:R-:W-:-:S03]  /*0070*/  LOP3.LUT P0, RZ, R6, 0x3f, RZ, 0xc0, !PT ;  /* 0x0000003f06ff7812 */ /* 0x000fc6000780c0ff */
[----:B--2---:R-:W1:Y:S02]  /*0080*/  SHFL.BFLY PT, R5, R2, 0x10, 0x1f ;  /* 0x0e001f0002057f89 */ /* 0x004e6400000e0000 */
[----:B-1----:R-:W-:-:S05]  /*0090*/  FADD R5, R2, R5 ;  /* 0x0000000502057221 */ /* 0x002fca0000000000 */
[----:B------:R-:W1:Y:S02]  /*00a0*/  SHFL.BFLY PT, R0, R5, 0x8, 0x1f ;  /* 0x0d001f0005007f89 */ /* 0x000e6400000e0000 */
[----:B-1----:R-:W-:-:S05]  /*00b0*/  FADD R0, R5, R0 ;  /* 0x0000000005007221 */ /* 0x002fca0000000000 */
[----:B------:R-:W1:Y:S02]  /*00c0*/  SHFL.BFLY PT, R7, R0, 0x4, 0x1f ;  /* 0x0c801f0000077f89 */ /* 0x000e6400000e0000 */
[----:B-1----:R-:W-:-:S05]  /*00d0*/  FADD R7, R0, R7 ;  /* 0x0000000700077221 */ /* 0x002fca0000000000 */
[----:B------:R-:W1:Y:S02]  /*00e0*/  SHFL.BFLY PT, R4, R7, 0x2, 0x1f ;  /* 0x0c401f0007047f89 */ /* 0x000e6400000e0000 */
[----:B-1----:R-:W-:-:S05]  /*00f0*/  FADD R4, R7, R4 ;  /* 0x0000000407047221 */ /* 0x002fca0000000000 */
[----:B------:R1:W2:Y:S01]  /*0100*/  SHFL.BFLY PT, R9, R4, 0x1, 0x1f ;  /* 0x0c201f0004097f89 */ /* 0x0002a200000e0000 */
[----:B------:R-:W-:Y:S05]  /*0110*/  @P0 EXIT ;  /* 0x000000000000094d */ /* 0x000fea0003800000 */
[----:B------:R-:W0:Y:S01]  /*0120*/  LDC.64 R2, c[0x0][0x218] ;  /* 0x00008600ff027b82 */ /* 0x000e220000000a00 */
[----:B--2---:R-:W-:-:S05]  /*0130*/  FADD R9, R4, R9 ;  /* 0x0000000904097221 */ /* 0x004fca0000000000 */
[----:B0-----:R-:W-:Y:S01]  /*0140*/  STG.E desc[UR4][R2.64], R9 ;  /* 0x0000000902007986 */ /* 0x001fe2000c101904 */
[----:B------:R-:W-:Y:S05]  /*0150*/  EXIT ;  /* 0x000000000000794d */ /* 0x000fea0003800000 */
.L_x_0:
[----:B------:R-:W-:-:S00]  /*0160*/  BRA `(.L_x_0) ;  /* 0xfffffffc00fc7947 */ /* 0x000fc0000383ffff */
[----:B------:R-:W-:-:S00]  /*0170*/  NOP ;  /* 0x0000000000007918 */ /* 0x000fc00000000000 */
        /* <DEDUP_REMOVED lines=8> */
.L_x_1:


//--------------------- .nv.constant0.triton_per_fused_div_mse_loss_16 --------------------------
	.section	.nv.constant0.triton_per_fused_div_mse_loss_16,"a",@progbits
	.sectionflags	@""
	.align	4
.nv.constant0.triton_per_fused_div_mse_loss_16:
	.zero		548
